//
// Generated by NVIDIA NVVM Compiler
//
// Compiler Build ID: CL-36424714
// Cuda compilation tools, release 13.0, V13.0.88
// Based on NVVM 20.0.0
//

.version 9.0
.target sm_100
.address_size 64

	// .globl	_Z13sincos_kernelPdPKdi
.func  (.param .align 16 .b8 func_retval0[16]) __internal_trig_reduction_slowpathd
(
	.param .b64 __internal_trig_reduction_slowpathd_param_0
)
;
.global .align 8 .b8 __cudart_i2opi_d[144] = {8, 93, 141, 31, 177, 95, 251, 107, 234, 146, 82, 138, 247, 57, 7, 61, 123, 241, 229, 235, 199, 186, 39, 117, 45, 234, 95, 158, 102, 63, 70, 79, 183, 9, 203, 39, 207, 126, 54, 109, 31, 109, 10, 90, 139, 17, 47, 239, 15, 152, 5, 222, 255, 151, 248, 31, 59, 40, 249, 189, 139, 95, 132, 156, 244, 57, 83, 131, 57, 214, 145, 57, 65, 126, 95, 180, 38, 112, 156, 233, 132, 68, 187, 46, 245, 53, 130, 232, 62, 167, 41, 177, 28, 235, 29, 254, 28, 146, 209, 9, 234, 46, 73, 6, 224, 210, 77, 66, 58, 110, 36, 183, 97, 197, 187, 222, 171, 99, 81, 254, 65, 144, 67, 60, 153, 149, 98, 219, 192, 221, 52, 245, 209, 87, 39, 252, 41, 21, 68, 78, 110, 131, 249, 162};
.global .align 16 .b8 __cudart_sin_cos_coeffs[128] = {70, 210, 176, 44, 241, 229, 90, 190, 146, 227, 172, 105, 227, 29, 199, 62, 161, 98, 219, 25, 160, 1, 42, 191, 24, 8, 17, 17, 17, 17, 129, 63, 84, 85, 85, 85, 85, 85, 197, 191, 0, 0, 0, 0, 0, 0, 0, 0, 0, 0, 0, 0, 0, 0, 0, 0, 100, 129, 253, 32, 131, 255, 168, 189, 40, 133, 239, 193, 167, 238, 33, 62, 217, 230, 6, 142, 79, 126, 146, 190, 233, 188, 221, 25, 160, 1, 250, 62, 71, 93, 193, 22, 108, 193, 86, 191, 81, 85, 85, 85, 85, 85, 165, 63, 0, 0, 0, 0, 0, 0, 224, 191, 0, 0, 0, 0, 0, 0, 240, 63};

.visible .entry _Z13sincos_kernelPdPKdi(
	.param .u64 .ptr .align 1 _Z13sincos_kernelPdPKdi_param_0,
	.param .u64 .ptr .align 1 _Z13sincos_kernelPdPKdi_param_1,
	.param .u32 _Z13sincos_kernelPdPKdi_param_2
)
{
	.reg .pred 	%p<10>;
	.reg .b32 	%r<27>;
	.reg .b64 	%rd<17>;
	.reg .b64 	%fd<68>;

	ld.param.u64 	%rd1, [_Z13sincos_kernelPdPKdi_param_0];
	ld.param.u64 	%rd2, [_Z13sincos_kernelPdPKdi_param_1];
	ld.param.u32 	%r10, [_Z13sincos_kernelPdPKdi_param_2];
	mov.u32 	%r11, %ctaid.x;
	mov.u32 	%r12, %ntid.x;
	mov.u32 	%r13, %tid.x;
	mad.lo.s32 	%r1, %r11, %r12, %r13;
	setp.ge.s32 	%p1, %r1, %r10;
	@%p1 bra 	$L__BB0_11;
	cvta.to.global.u64 	%rd3, %rd2;
	mul.wide.s32 	%rd4, %r1, 8;
	add.s64 	%rd5, %rd3, %rd4;
	ld.global.f64 	%fd1, [%rd5];
	abs.f64 	%fd2, %fd1;
	setp.neu.f64 	%p2, %fd2, 0d7FF0000000000000;
	@%p2 bra 	$L__BB0_3;
	mov.f64 	%fd19, 0d0000000000000000;
	mul.rn.f64 	%fd66, %fd1, %fd19;
	mov.b32 	%r25, 1;
	bra.uni 	$L__BB0_6;
$L__BB0_3:
	mul.f64 	%fd14, %fd1, 0d3FE45F306DC9C883;
	cvt.rni.s32.f64 	%r24, %fd14;
	cvt.rn.f64.s32 	%fd15, %r24;
	fma.rn.f64 	%fd16, %fd15, 0dBFF921FB54442D18, %fd1;
	fma.rn.f64 	%fd17, %fd15, 0dBC91A62633145C00, %fd16;
	fma.rn.f64 	%fd66, %fd15, 0dB97B839A252049C0, %fd17;
	setp.ltu.f64 	%p3, %fd2, 0d41E0000000000000;
	@%p3 bra 	$L__BB0_5;
	{ // callseq 0, 0
	.param .b64 param0;
	st.param.f64 	[param0], %fd1;
	.param .align 16 .b8 retval0[16];
	call.uni (retval0), 
	__internal_trig_reduction_slowpathd, 
	(
	param0
	);
	ld.param.f64 	%fd66, [retval0];
	ld.param.b32 	%r24, [retval0+8];
	} // callseq 0
$L__BB0_5:
	add.s32 	%r25, %r24, 1;
$L__BB0_6:
	shl.b32 	%r16, %r25, 6;
	cvt.u64.u32 	%rd6, %r16;
	and.b64  	%rd7, %rd6, 64;
	mov.u64 	%rd8, __cudart_sin_cos_coeffs;
	add.s64 	%rd9, %rd8, %rd7;
	mul.rn.f64 	%fd20, %fd66, %fd66;
	and.b32  	%r17, %r25, 1;
	setp.eq.b32 	%p4, %r17, 1;
	selp.f64 	%fd21, 0dBDA8FF8320FD8164, 0d3DE5DB65F9785EBA, %p4;
	ld.global.nc.v2.f64 	{%fd22, %fd23}, [%rd9];
	fma.rn.f64 	%fd24, %fd21, %fd20, %fd22;
	fma.rn.f64 	%fd25, %fd24, %fd20, %fd23;
	ld.global.nc.v2.f64 	{%fd26, %fd27}, [%rd9+16];
	fma.rn.f64 	%fd28, %fd25, %fd20, %fd26;
	fma.rn.f64 	%fd29, %fd28, %fd20, %fd27;
	ld.global.nc.v2.f64 	{%fd30, %fd31}, [%rd9+32];
	fma.rn.f64 	%fd32, %fd29, %fd20, %fd30;
	fma.rn.f64 	%fd33, %fd32, %fd20, %fd31;
	fma.rn.f64 	%fd34, %fd33, %fd66, %fd66;
	fma.rn.f64 	%fd35, %fd33, %fd20, 0d3FF0000000000000;
	selp.f64 	%fd36, %fd35, %fd34, %p4;
	and.b32  	%r18, %r25, 2;
	setp.eq.s32 	%p5, %r18, 0;
	mov.f64 	%fd37, 0d0000000000000000;
	sub.f64 	%fd38, %fd37, %fd36;
	selp.f64 	%fd8, %fd36, %fd38, %p5;
	abs.f64 	%fd9, %fd8;
	setp.neu.f64 	%p6, %fd9, 0d7FF0000000000000;
	@%p6 bra 	$L__BB0_8;
	mov.f64 	%fd44, 0d0000000000000000;
	mul.rn.f64 	%fd67, %fd8, %fd44;
	mov.b32 	%r26, 0;
	bra.uni 	$L__BB0_10;
$L__BB0_8:
	mul.f64 	%fd39, %fd8, 0d3FE45F306DC9C883;
	cvt.rni.s32.f64 	%r26, %fd39;
	cvt.rn.f64.s32 	%fd40, %r26;
	fma.rn.f64 	%fd41, %fd40, 0dBFF921FB54442D18, %fd8;
	fma.rn.f64 	%fd42, %fd40, 0dBC91A62633145C00, %fd41;
	fma.rn.f64 	%fd67, %fd40, 0dB97B839A252049C0, %fd42;
	setp.ltu.f64 	%p7, %fd9, 0d41E0000000000000;
	@%p7 bra 	$L__BB0_10;
	{ // callseq 1, 0
	.param .b64 param0;
	st.param.f64 	[param0], %fd8;
	.param .align 16 .b8 retval0[16];
	call.uni (retval0), 
	__internal_trig_reduction_slowpathd, 
	(
	param0
	);
	ld.param.f64 	%fd67, [retval0];
	ld.param.b32 	%r26, [retval0+8];
	} // callseq 1
$L__BB0_10:
	shl.b32 	%r21, %r26, 6;
	cvt.u64.u32 	%rd10, %r21;
	and.b64  	%rd11, %rd10, 64;
	add.s64 	%rd13, %rd8, %rd11;
	mul.rn.f64 	%fd45, %fd67, %fd67;
	and.b32  	%r22, %r26, 1;
	setp.eq.b32 	%p8, %r22, 1;
	selp.f64 	%fd46, 0dBDA8FF8320FD8164, 0d3DE5DB65F9785EBA, %p8;
	ld.global.nc.v2.f64 	{%fd47, %fd48}, [%rd13];
	fma.rn.f64 	%fd49, %fd46, %fd45, %fd47;
	fma.rn.f64 	%fd50, %fd49, %fd45, %fd48;
	ld.global.nc.v2.f64 	{%fd51, %fd52}, [%rd13+16];
	fma.rn.f64 	%fd53, %fd50, %fd45, %fd51;
	fma.rn.f64 	%fd54, %fd53, %fd45, %fd52;
	ld.global.nc.v2.f64 	{%fd55, %fd56}, [%rd13+32];
	fma.rn.f64 	%fd57, %fd54, %fd45, %fd55;
	fma.rn.f64 	%fd58, %fd57, %fd45, %fd56;
	fma.rn.f64 	%fd59, %fd58, %fd67, %fd67;
	fma.rn.f64 	%fd60, %fd58, %fd45, 0d3FF0000000000000;
	selp.f64 	%fd61, %fd60, %fd59, %p8;
	and.b32  	%r23, %r26, 2;
	setp.eq.s32 	%p9, %r23, 0;
	mov.f64 	%fd62, 0d0000000000000000;
	sub.f64 	%fd63, %fd62, %fd61;
	selp.f64 	%fd64, %fd61, %fd63, %p9;
	cvta.to.global.u64 	%rd14, %rd1;
	add.s64 	%rd16, %rd14, %rd4;
	st.global.f64 	[%rd16], %fd64;
$L__BB0_11:
	ret;

}
.func  (.param .align 16 .b8 func_retval0[16]) __internal_trig_reduction_slowpathd(
	.param .b64 __internal_trig_reduction_slowpathd_param_0
)
{
	.local .align 8 .b8 	__local_depot1[40];
	.reg .b64 	%SP;
	.reg .b64 	%SPL;
	.reg .pred 	%p<10>;
	.reg .b32 	%r<47>;
	.reg .b64 	%rd<74>;
	.reg .b64 	%fd<5>;

	mov.u64 	%SPL, __local_depot1;
	ld.param.f64 	%fd4, [__internal_trig_reduction_slowpathd_param_0];
	add.u64 	%rd1, %SPL, 0;
	{
	.reg .b32 %temp; 
	mov.b64 	{%temp, %r1}, %fd4;
	}
	shr.u32 	%r2, %r1, 20;
	and.b32  	%r3, %r2, 2047;
	setp.eq.s32 	%p1, %r3, 2047;
	mov.b32 	%r46, 0;
	@%p1 bra 	$L__BB1_9;
	add.s32 	%r20, %r3, -1024;
	mov.b64 	%rd20, %fd4;
	shl.b64 	%rd2, %rd20, 11;
	shr.u32 	%r4, %r20, 6;
	sub.s32 	%r45, 15, %r4;
	sub.s32 	%r21, 19, %r4;
	setp.lt.u32 	%p2, %r20, 128;
	selp.b32 	%r6, 18, %r21, %p2;
	setp.ge.s32 	%p3, %r45, %r6;
	mov.b64 	%rd70, 0;
	@%p3 bra 	$L__BB1_4;
	add.s32 	%r23, %r6, %r4;
	neg.s32 	%r43, %r23;
	or.b64  	%rd3, %rd2, -9223372036854775808;
	mov.b64 	%rd70, 0;
	mov.b32 	%r42, 0;
	mov.u64 	%rd25, __cudart_i2opi_d;
	mov.u32 	%r44, %r45;
$L__BB1_3:
	.pragma "nounroll";
	mul.wide.s32 	%rd22, %r42, 8;
	add.s64 	%rd23, %rd1, %rd22;
	mul.wide.s32 	%rd24, %r44, 8;
	add.s64 	%rd26, %rd25, %rd24;
	ld.global.nc.u64 	%rd27, [%rd26];
	{
	.reg .u32 %r0, %r1, %r2, %r3, %alo, %ahi, %blo, %bhi, %clo, %chi;
	mov.b64 	{%alo,%ahi}, %rd27;
	mov.b64 	{%blo,%bhi}, %rd3;
	mov.b64 	{%clo,%chi}, %rd70;
	mad.lo.cc.u32 	%r0, %alo, %blo, %clo;
	madc.hi.cc.u32 	%r1, %alo, %blo, %chi;
	madc.hi.u32 	%r2, %alo, %bhi, 0;
	mad.lo.cc.u32 	%r1, %alo, %bhi, %r1;
	madc.hi.cc.u32 	%r2, %ahi, %blo, %r2;
	madc.hi.u32 	%r3, %ahi, %bhi, 0;
	mad.lo.cc.u32 	%r1, %ahi, %blo, %r1;
	madc.lo.cc.u32 	%r2, %ahi, %bhi, %r2;
	addc.u32 	%r3, %r3, 0;
	mov.b64 	%rd28, {%r0,%r1};
	mov.b64 	%rd70, {%r2,%r3};
	}
	st.local.u64 	[%rd23], %rd28;
	add.s32 	%r44, %r44, 1;
	add.s32 	%r43, %r43, 1;
	add.s32 	%r42, %r42, 1;
	setp.ne.s32 	%p4, %r43, -15;
	mov.u32 	%r45, %r6;
	@%p4 bra 	$L__BB1_3;
$L__BB1_4:
	cvt.s64.s32 	%rd29, %r45;
	cvt.u64.u32 	%rd30, %r4;
	add.s64 	%rd31, %rd30, %rd29;
	shl.b64 	%rd32, %rd31, 3;
	add.s64 	%rd33, %rd1, %rd32;
	st.local.u64 	[%rd33+-120], %rd70;
	and.b32  	%r15, %r2, 63;
	ld.local.u64 	%rd72, [%rd1+16];
	ld.local.u64 	%rd71, [%rd1+24];
	setp.eq.s32 	%p5, %r15, 0;
	@%p5 bra 	$L__BB1_6;
	shl.b64 	%rd34, %rd71, %r15;
	shr.u64 	%rd35, %rd72, 1;
	xor.b32  	%r24, %r15, 63;
	shr.u64 	%rd36, %rd35, %r24;
	or.b64  	%rd71, %rd34, %rd36;
	ld.local.u64 	%rd37, [%rd1+8];
	shl.b64 	%rd38, %rd72, %r15;
	shr.u64 	%rd39, %rd37, 1;
	shr.u64 	%rd40, %rd39, %r24;
	or.b64  	%rd72, %rd38, %rd40;
$L__BB1_6:
	and.b32  	%r25, %r1, -2147483648;
	shr.u64 	%rd41, %rd71, 62;
	cvt.u32.u64 	%r26, %rd41;
	mov.b64 	{%r27, %r28}, %rd71;
	mov.b64 	{%r29, %r30}, %rd72;
	shf.l.wrap.b32 	%r31, %r30, %r27, 2;
	shf.l.wrap.b32 	%r32, %r27, %r28, 2;
	mov.b64 	%rd42, {%r31, %r32};
	shl.b64 	%rd43, %rd72, 2;
	shr.u64 	%rd44, %rd42, 63;
	cvt.u32.u64 	%r33, %rd44;
	add.s32 	%r34, %r33, %r26;
	setp.eq.s32 	%p6, %r25, 0;
	neg.s32 	%r35, %r34;
	selp.b32 	%r46, %r34, %r35, %p6;
	setp.gt.s64 	%p7, %rd42, -1;
	mov.b64 	%rd45, 0;
	{
	.reg .u32 %r0, %r1, %r2, %r3, %a0, %a1, %a2, %a3, %b0, %b1, %b2, %b3;
	mov.b64 	{%a0,%a1}, %rd45;
	mov.b64 	{%a2,%a3}, %rd45;
	mov.b64 	{%b0,%b1}, %rd43;
	mov.b64 	{%b2,%b3}, %rd42;
	sub.cc.u32 	%r0, %a0, %b0;
	subc.cc.u32 	%r1, %a1, %b1;
	subc.cc.u32 	%r2, %a2, %b2;
	subc.u32 	%r3, %a3, %b3;
	mov.b64 	%rd46, {%r0,%r1};
	mov.b64 	%rd47, {%r2,%r3};
	}
	xor.b32  	%r36, %r25, -2147483648;
	selp.b64 	%rd73, %rd42, %rd47, %p7;
	selp.b64 	%rd14, %rd43, %rd46, %p7;
	selp.b32 	%r17, %r25, %r36, %p7;
	clz.b64 	%r37, %rd73;
	cvt.u64.u32 	%rd15, %r37;
	setp.eq.s32 	%p8, %r37, 0;
	@%p8 bra 	$L__BB1_8;
	cvt.u32.u64 	%r38, %rd15;
	and.b32  	%r39, %r38, 63;
	shl.b64 	%rd48, %rd73, %r39;
	shr.u64 	%rd49, %rd14, 1;
	not.b32 	%r40, %r38;
	and.b32  	%r41, %r40, 63;
	shr.u64 	%rd50, %rd49, %r41;
	or.b64  	%rd73, %rd48, %rd50;
$L__BB1_8:
	mov.b64 	%rd51, -3958705157555305931;
	{
	.reg .u32 %r0, %r1, %r2, %r3, %alo, %ahi, %blo, %bhi;
	mov.b64 	{%alo,%ahi}, %rd73;
	mov.b64 	{%blo,%bhi}, %rd51;
	mul.lo.u32 	%r0, %alo, %blo;
	mul.hi.u32 	%r1, %alo, %blo;
	mad.lo.cc.u32 	%r1, %alo, %bhi, %r1;
	madc.hi.u32 	%r2, %alo, %bhi, 0;
	mad.lo.cc.u32 	%r1, %ahi, %blo, %r1;
	madc.hi.cc.u32 	%r2, %ahi, %blo, %r2;
	madc.hi.u32 	%r3, %ahi, %bhi, 0;
	mad.lo.cc.u32 	%r2, %ahi, %bhi, %r2;
	addc.u32 	%r3, %r3, 0;
	mov.b64 	%rd52, {%r0,%r1};
	mov.b64 	%rd53, {%r2,%r3};
	}
	setp.gt.s64 	%p9, %rd53, 0;
	{
	.reg .u32 %r0, %r1, %r2, %r3, %a0, %a1, %a2, %a3, %b0, %b1, %b2, %b3;
	mov.b64 	{%a0,%a1}, %rd52;
	mov.b64 	{%a2,%a3}, %rd53;
	mov.b64 	{%b0,%b1}, %rd52;
	mov.b64 	{%b2,%b3}, %rd53;
	add.cc.u32 	%r0, %a0, %b0;
	addc.cc.u32 	%r1, %a1, %b1;
	addc.cc.u32 	%r2, %a2, %b2;
	addc.u32 	%r3, %a3, %b3;
	mov.b64 	%rd54, {%r0,%r1};
	mov.b64 	%rd55, {%r2,%r3};
	}
	selp.b64 	%rd56, %rd55, %rd53, %p9;
	selp.s64 	%rd57, -1, 0, %p9;
	sub.s64 	%rd58, %rd57, %rd15;
	cvt.u64.u32 	%rd59, %r17;
	shl.b64 	%rd60, %rd59, 32;
	add.s64 	%rd61, %rd56, 1;
	shr.u64 	%rd62, %rd61, 10;
	add.s64 	%rd63, %rd62, 1;
	shr.u64 	%rd64, %rd63, 1;
	shl.b64 	%rd65, %rd58, 52;
	add.s64 	%rd66, %rd65, %rd64;
	add.s64 	%rd67, %rd66, 4602678819172646912;
	or.b64  	%rd68, %rd67, %rd60;
	mov.b64 	%fd4, %rd68;
$L__BB1_9:
	st.param.f64 	[func_retval0], %fd4;
	st.param.b32 	[func_retval0+8], %r46;
	ret;

}


// ===== COMPILED SASS (sm_100) =====

	.target	sm_100

	.elftype	@"ET_EXEC"


//--------------------- .note.nv.tkinfo           --------------------------
	.section	.note.nv.tkinfo,"",@"SHT_NOTE"
	.sectionflags	@"SHF_NOTE_NV_TKINFO"
	.tkinfo
        /*0018*/ 	.word	0x00000002
        /*0030*/ 	.string	""
        /*0030*/ 	.string	"ptxas"
        /*0030*/ 	.string	"Cuda compilation tools, release 13.0, V13.0.88"
        /*0030*/ 	.string	"Build cuda_13.0.r13.0/compiler.36424714_0"
        /*0030*/ 	.string	"-arch sm_100 -m 64 "



//--------------------- .note.nv.cuinfo           --------------------------
	.section	.note.nv.cuinfo,"",@"SHT_NOTE"
	.sectionflags	@"SHF_NOTE_NV_CUINFO"
        /*0018*/ 	.short	0x0002
        /*001a*/ 	.short	0x0064
        /*001c*/ 	.short	0x0082
	.zero		2


//--------------------- .nv.info                  --------------------------
	.section	.nv.info,"",@"SHT_CUDA_INFO"
	.align	4


	//----- nvinfo : EIATTR_REGCOUNT
	.align		4
        /*0000*/ 	.byte	0x04, 0x2f
        /*0002*/ 	.short	(.L_3 - .L_2)
	.align		4
.L_2:
        /*0004*/ 	.word	index@(_Z13sincos_kernelPdPKdi)
        /*0008*/ 	.word	0x0000001c


	//----- nvinfo : EIATTR_FRAME_SIZE
	.align		4
.L_3:
        /*000c*/ 	.byte	0x04, 0x11
        /*000e*/ 	.short	(.L_5 - .L_4)
	.align		4
.L_4:
        /*0010*/ 	.word	index@($_Z13sincos_kernelPdPKdi$__internal_trig_reduction_slowpathd)
        /*0014*/ 	.word	0x00000028


	//----- nvinfo : EIATTR_FRAME_SIZE
	.align		4
.L_5:
        /*0018*/ 	.byte	0x04, 0x11
        /*001a*/ 	.short	(.L_7 - .L_6)
	.align		4
.L_6:
        /*001c*/ 	.word	index@(_Z13sincos_kernelPdPKdi)
        /*0020*/ 	.word	0x00000028


	//----- nvinfo : EIATTR_MIN_STACK_SIZE
	.align		4
.L_7:
        /*0024*/ 	.byte	0x04, 0x12
        /*0026*/ 	.short	(.L_9 - .L_8)
	.align		4
.L_8:
        /*0028*/ 	.word	index@(_Z13sincos_kernelPdPKdi)
        /*002c*/ 	.word	0x00000028
.L_9:


//--------------------- .nv.compat                --------------------------
	.section	.nv.compat,"",@"SHT_CUDA_COMPAT_INFO"
	.align	4
        /*0000*/ 	.byte	0x02, 0x09, 0x00, 0x00, 0x02, 0x02, 0x01, 0x00, 0x02, 0x05, 0x05, 0x00, 0x03, 0x07, 0x01, 0x01
        /*0010*/ 	.byte	0x02, 0x03, 0x00, 0x00, 0x02, 0x06, 0x01, 0x00, 0x04, 0x0b, 0x08, 0x00, 0x01, 0x00, 0x00, 0x00
        /*0020*/ 	.byte	0x00, 0x00, 0x00, 0x00


//--------------------- .nv.info._Z13sincos_kernelPdPKdi --------------------------
	.section	.nv.info._Z13sincos_kernelPdPKdi,"",@"SHT_CUDA_INFO"
	.sectionflags	@""
	.align	4


	//----- nvinfo : EIATTR_CUDA_API_VERSION
	.align		4
        /*0000*/ 	.byte	0x04, 0x37
        /*0002*/ 	.short	(.L_11 - .L_10)
.L_10:
        /*0004*/ 	.word	0x00000082


	//----- nvinfo : EIATTR_KPARAM_INFO
	.align		4
.L_11:
        /*0008*/ 	.byte	0x04, 0x17
        /*000a*/ 	.short	(.L_13 - .L_12)
.L_12:
        /*000c*/ 	.word	0x00000000
        /*0010*/ 	.short	0x0002
        /*0012*/ 	.short	0x0010
        /*0014*/ 	.byte	0x00, 0xf0, 0x11, 0x00


	//----- nvinfo : EIATTR_KPARAM_INFO
	.align		4
.L_13:
        /*0018*/ 	.byte	0x04, 0x17
        /*001a*/ 	.short	(.L_15 - .L_14)
.L_14:
        /*001c*/ 	.word	0x00000000
        /*0020*/ 	.short	0x0001
        /*0022*/ 	.short	0x0008
        /*0024*/ 	.byte	0x00, 0xf5, 0x21, 0x00


	//----- nvinfo : EIATTR_KPARAM_INFO
	.align		4
.L_15:
        /*0028*/ 	.byte	0x04, 0x17
        /*002a*/ 	.short	(.L_17 - .L_16)
.L_16:
        /*002c*/ 	.word	0x00000000
        /*0030*/ 	.short	0x0000
        /*0032*/ 	.short	0x0000
        /*0034*/ 	.byte	0x00, 0xf5, 0x21, 0x00


	//----- nvinfo : EIATTR_SPARSE_MMA_MASK
	.align		4
.L_17:
        /*0038*/ 	.byte	0x03, 0x50
        /*003a*/ 	.short	0x0000


	//----- nvinfo : EIATTR_MAXREG_COUNT
	.align		4
        /*003c*/ 	.byte	0x03, 0x1b
        /*003e*/ 	.short	0x00ff


	//----- nvinfo : EIATTR_MERCURY_ISA_VERSION
	.align		4
        /*0040*/ 	.byte	0x03, 0x5f
        /*0042*/ 	.short	0x0101


	//----- nvinfo : EIATTR_VRC_CTA_INIT_COUNT
	.align		4
        /*0044*/ 	.byte	0x02, 0x4a
	.zero		1
	.zero		1


	//----- nvinfo : EIATTR_EXIT_INSTR_OFFSETS
	.align		4
        /*0048*/ 	.byte	0x04, 0x1c
        /*004a*/ 	.short	(.L_19 - .L_18)


	//   ....[0]....
.L_18:
        /*004c*/ 	.word	0x00000080


	//   ....[1]....
        /*0050*/ 	.word	0x000007d0


	//----- nvinfo : EIATTR_CRS_STACK_SIZE
	.align		4
.L_19:
        /*0054*/ 	.byte	0x04, 0x1e
        /*0056*/ 	.short	(.L_21 - .L_20)
.L_20:
        /*0058*/ 	.word	0x00000000


	//----- nvinfo : EIATTR_CBANK_PARAM_SIZE
	.align		4
.L_21:
        /*005c*/ 	.byte	0x03, 0x19
        /*005e*/ 	.short	0x0014


	//----- nvinfo : EIATTR_PARAM_CBANK
	.align		4
        /*0060*/ 	.byte	0x04, 0x0a
        /*0062*/ 	.short	(.L_23 - .L_22)
	.align		4
.L_22:
        /*0064*/ 	.word	index@(.nv.constant0._Z13sincos_kernelPdPKdi)
        /*0068*/ 	.short	0x0380
        /*006a*/ 	.short	0x0014


	//----- nvinfo : EIATTR_SW_WAR
	.align		4
.L_23:
        /*006c*/ 	.byte	0x04, 0x36
        /*006e*/ 	.short	(.L_25 - .L_24)
.L_24:
        /*0070*/ 	.word	0x00000008
.L_25:


//--------------------- .nv.callgraph             --------------------------
	.section	.nv.callgraph,"",@"SHT_CUDA_CALLGRAPH"
	.align	4
	.sectionentsize	8
	.align		4
        /*0000*/ 	.word	0x00000000
	.align		4
        /*0004*/ 	.word	0xffffffff
	.align		4
        /*0008*/ 	.word	0x00000000
	.align		4
        /*000c*/ 	.word	0xfffffffe
	.align		4
        /*0010*/ 	.word	0x00000000
	.align		4
        /*0014*/ 	.word	0xfffffffd
	.align		4
        /*0018*/ 	.word	0x00000000
	.align		4
        /*001c*/ 	.word	0xfffffffc


//--------------------- .nv.constant4             --------------------------
	.section	.nv.constant4,"a",@progbits
	.align	8
	.align		8
.nv.constant4:
        /*0000*/ 	.dword	__cudart_i2opi_d
	.align		8
        /*0008*/ 	.dword	__cudart_sin_cos_coeffs


//--------------------- .text._Z13sincos_kernelPdPKdi --------------------------
	.section	.text._Z13sincos_kernelPdPKdi,"ax",@progbits
	.align	128
        .global         _Z13sincos_kernelPdPKdi
        .type           _Z13sincos_kernelPdPKdi,@function
        .size           _Z13sincos_kernelPdPKdi,(.L_x_14 - _Z13sincos_kernelPdPKdi)
        .other          _Z13sincos_kernelPdPKdi,@"STO_CUDA_ENTRY STV_DEFAULT"
_Z13sincos_kernelPdPKdi:
.text._Z13sincos_kernelPdPKdi:
[----:B------:R-:W0:Y:S01]  /*0000*/  LDC R1, c[0x0][0x37c] ;  /* 0x0000df00ff017b82 */ /* 0x000e220000000800 */
[----:B------:R-:W1:Y:S07]  /*0010*/  S2R R3, SR_TID.X ;  /* 0x0000000000037919 */ /* 0x000e6e0000002100 */
[----:B------:R-:W1:Y:S01]  /*0020*/  S2UR UR4, SR_CTAID.X ;  /* 0x00000000000479c3 */ /* 0x000e620000002500 */
[----:B------:R-:W2:Y:S01]  /*0030*/  LDCU UR5, c[0x0][0x390] ;  /* 0x00007200ff0577ac */ /* 0x000ea20008000800 */
[----:B0-----:R-:W-:-:S06]  /*0040*/  VIADD R1, R1, 0xffffffd8 ;  /* 0xffffffd801017836 */ /* 0x001fcc0000000000 */
[----:B------:R-:W1:Y:S02]  /*0050*/  LDC R10, c[0x0][0x360] ;  /* 0x0000d800ff0a7b82 */ /* 0x000e640000000800 */
[----:B-1----:R-:W-:-:S05]  /*0060*/  IMAD R10, R10, UR4, R3 ;  /* 0x000000040a0a7c24 */ /* 0x002fca000f8e0203 */
[----:B--2---:R-:W-:-:S13]  /*0070*/  ISETP.GE.AND P0, PT, R10, UR5, PT ;  /* 0x000000050a007c0c */ /* 0x004fda000bf06270 */
[----:B------:R-:W-:Y:S05]  /*0080*/  @P0 EXIT ;  /* 0x000000000000094d */ /* 0x000fea0003800000 */
[----:B------:R-:W0:Y:S01]  /*0090*/  LDC.64 R4, c[0x0][0x388] ;  /* 0x0000e200ff047b82 */ /* 0x000e220000000a00 */
[----:B------:R-:W1:Y:S01]  /*00a0*/  LDCU.64 UR4, c[0x0][0x358] ;  /* 0x00006b00ff0477ac */ /* 0x000e620008000a00 */
[----:B0-----:R-:W-:-:S05]  /*00b0*/  IMAD.WIDE R4, R10, 0x8, R4 ;  /* 0x000000080a047825 */ /* 0x001fca00078e0204 */
[----:B-1----:R-:W2:Y:S01]  /*00c0*/  LDG.E.64 R16, desc[UR4][R4.64] ;  /* 0x0000000404107981 */ /* 0x002ea2000c1e1b00 */
[----:B------:R-:W-:Y:S01]  /*00d0*/  BSSY.RECONVERGENT B0, `(.L_x_0) ;  /* 0x000001a000007945 */ /* 0x000fe20003800200 */
[----:B--2---:R-:W-:-:S14]  /*00e0*/  DSETP.NEU.AND P0, PT, |R16|, +INF , PT ;  /* 0x7ff000001000742a */ /* 0x004fdc0003f0d200 */
[----:B------:R-:W-:Y:S01]  /*00f0*/  @!P0 DMUL R2, RZ, R16 ;  /* 0x00000010ff028228 */ /* 0x000fe20000000000 */
[----:B------:R-:W-:Y:S01]  /*0100*/  @!P0 IMAD.MOV.U32 R0, RZ, RZ, 0x1 ;  /* 0x00000001ff008424 */ /* 0x000fe200078e00ff */
[----:B------:R-:W-:Y:S09]  /*0110*/  @!P0 BRA `(.L_x_1) ;  /* 0x0000000000548947 */ /* 0x000ff20003800000 */
[----:B------:R-:W-:Y:S01]  /*0120*/  UMOV UR6, 0x6dc9c883 ;  /* 0x6dc9c88300067882 */ /* 0x000fe20000000000 */
[----:B------:R-:W-:Y:S01]  /*0130*/  UMOV UR7, 0x3fe45f30 ;  /* 0x3fe45f3000077882 */ /* 0x000fe20000000000 */
[C---:B------:R-:W-:Y:S01]  /*0140*/  DSETP.GE.AND P0, PT, |R16|.reuse, 2.14748364800000000000e+09, PT ;  /* 0x41e000001000742a */ /* 0x040fe20003f06200 */
[----:B------:R-:W-:Y:S01]  /*0150*/  BSSY.RECONVERGENT B1, `(.L_x_2) ;  /* 0x0000010000017945 */ /* 0x000fe20003800200 */
[----:B------:R-:W-:Y:S01]  /*0160*/  DMUL R4, R16, UR6 ;  /* 0x0000000610047c28 */ /* 0x000fe20008000000 */
[----:B------:R-:W-:Y:S01]  /*0170*/  UMOV UR6, 0x54442d18 ;  /* 0x54442d1800067882 */ /* 0x000fe20000000000 */
[----:B------:R-:W-:-:S04]  /*0180*/  UMOV UR7, 0x3ff921fb ;  /* 0x3ff921fb00077882 */ /* 0x000fc80000000000 */
[----:B------:R-:W0:Y:S08]  /*0190*/  F2I.F64 R0, R4 ;  /* 0x0000000400007311 */ /* 0x000e300000301100 */
[----:B0-----:R-:W0:Y:S02]  /*01a0*/  I2F.F64 R2, R0 ;  /* 0x0000000000027312 */ /* 0x001e240000201c00 */
[----:B0-----:R-:W-:Y:S01]  /*01b0*/  DFMA R6, R2, -UR6, R16 ;  /* 0x8000000602067c2b */ /* 0x001fe20008000010 */
[----:B------:R-:W-:Y:S01]  /*01c0*/  UMOV UR6, 0x33145c00 ;  /* 0x33145c0000067882 */ /* 0x000fe20000000000 */
[----:B------:R-:W-:-:S06]  /*01d0*/  UMOV UR7, 0x3c91a626 ;  /* 0x3c91a62600077882 */ /* 0x000fcc0000000000 */
[----:B------:R-:W-:Y:S01]  /*01e0*/  DFMA R6, R2, -UR6, R6 ;  /* 0x8000000602067c2b */ /* 0x000fe20008000006 */
[----:B------:R-:W-:Y:S01]  /*01f0*/  UMOV UR6, 0x252049c0 ;  /* 0x252049c000067882 */ /* 0x000fe20000000000 */
[----:B------:R-:W-:-:S06]  /*0200*/  UMOV UR7, 0x397b839a ;  /* 0x397b839a00077882 */ /* 0x000fcc0000000000 */
[----:B------:R-:W-:Y:S01]  /*0210*/  DFMA R2, R2, -UR6, R6 ;  /* 0x8000000602027c2b */ /* 0x000fe20008000006 */
[----:B------:R-:W-:Y:S10]  /*0220*/  @!P0 BRA `(.L_x_3) ;  /* 0x0000000000088947 */ /* 0x000ff40003800000 */
[----:B------:R-:W-:-:S07]  /*0230*/  MOV R12, 0x250 ;  /* 0x00000250000c7802 */ /* 0x000fce0000000f00 */
[----:B------:R-:W-:Y:S05]  /*0240*/  CALL.REL.NOINC `($_Z13sincos_kernelPdPKdi$__internal_trig_reduction_slowpathd) ;  /* 0x0000000400647944 */ /* 0x000fea0003c00000 */
.L_x_3:
[----:B------:R-:W-:Y:S05]  /*0250*/  BSYNC.RECONVERGENT B1 ;  /* 0x0000000000017941 */ /* 0x000fea0003800200 */
.L_x_2:
[----:B------:R-:W-:-:S07]  /*0260*/  VIADD R0, R0, 0x1 ;  /* 0x0000000100007836 */ /* 0x000fce0000000000 */
.L_x_1:
[----:B------:R-:W-:Y:S05]  /*0270*/  BSYNC.RECONVERGENT B0 ;  /* 0x0000000000007941 */ /* 0x000fea0003800200 */
.L_x_0:
[----:B------:R-:W0:Y:S01]  /*0280*/  LDCU.64 UR6, c[0x4][0x8] ;  /* 0x01000100ff0677ac */ /* 0x000e220008000a00 */
[----:B------:R-:W-:-:S05]  /*0290*/  IMAD.SHL.U32 R4, R0, 0x40, RZ ;  /* 0x0000004000047824 */ /* 0x000fca00078e00ff */
[----:B------:R-:W-:-:S04]  /*02a0*/  LOP3.LUT R4, R4, 0x40, RZ, 0xc0, !PT ;  /* 0x0000004004047812 */ /* 0x000fc800078ec0ff */
[----:B0-----:R-:W-:-:S05]  /*02b0*/  IADD3 R20, P0, PT, R4, UR6, RZ ;  /* 0x0000000604147c10 */ /* 0x001fca000ff1e0ff */
[----:B------:R-:W-:-:S05]  /*02c0*/  IMAD.X R21, RZ, RZ, UR7, P0 ;  /* 0x00000007ff157e24 */ /* 0x000fca00080e06ff */
[----:B------:R-:W2:Y:S04]  /*02d0*/  LDG.E.128.CONSTANT R16, desc[UR4][R20.64] ;  /* 0x0000000414107981 */ /* 0x000ea8000c1e9d00 */
[----:B------:R-:W3:Y:S04]  /*02e0*/  LDG.E.128.CONSTANT R12, desc[UR4][R20.64+0x10] ;  /* 0x00001004140c7981 */ /* 0x000ee8000c1e9d00 */
[----:B------:R-:W4:Y:S01]  /*02f0*/  LDG.E.128.CONSTANT R4, desc[UR4][R20.64+0x20] ;  /* 0x0000200414047981 */ /* 0x000f22000c1e9d00 */
[----:B------:R-:W-:Y:S01]  /*0300*/  LOP3.LUT R8, R0, 0x1, RZ, 0xc0, !PT ;  /* 0x0000000100087812 */ /* 0x000fe200078ec0ff */
[----:B------:R-:W-:Y:S01]  /*0310*/  IMAD.MOV.U32 R22, RZ, RZ, 0x20fd8164 ;  /* 0x20fd8164ff167424 */ /* 0x000fe200078e00ff */
[----:B------:R-:W-:Y:S01]  /*0320*/  BSSY.RECONVERGENT B0, `(.L_x_4) ;  /* 0x000002a000007945 */ /* 0x000fe20003800200 */
[----:B------:R-:W-:Y:S01]  /*0330*/  IMAD.MOV.U32 R11, RZ, RZ, 0x3da8ff83 ;  /* 0x3da8ff83ff0b7424 */ /* 0x000fe200078e00ff */
[----:B------:R-:W-:Y:S01]  /*0340*/  ISETP.NE.U32.AND P0, PT, R8, 0x1, PT ;  /* 0x000000010800780c */ /* 0x000fe20003f05070 */
[----:B------:R-:W-:-:S03]  /*0350*/  DMUL R8, R2, R2 ;  /* 0x0000000202087228 */ /* 0x000fc60000000000 */
[----:B------:R-:W-:Y:S02]  /*0360*/  FSEL R22, R22, -8.06006814911005101289e+34, !P0 ;  /* 0xf9785eba16167808 */ /* 0x000fe40004000000 */
[----:B------:R-:W-:-:S06]  /*0370*/  FSEL R23, -R11, 0.11223486810922622681, !P0 ;  /* 0x3de5db650b177808 */ /* 0x000fcc0004000100 */
[----:B--2---:R-:W-:-:S08]  /*0380*/  DFMA R16, R8, R22, R16 ;  /* 0x000000160810722b */ /* 0x004fd00000000010 */
[----:B------:R-:W-:-:S08]  /*0390*/  DFMA R16, R8, R16, R18 ;  /* 0x000000100810722b */ /* 0x000fd00000000012 */
[----:B---3--:R-:W-:-:S08]  /*03a0*/  DFMA R12, R8, R16, R12 ;  /* 0x00000010080c722b */ /* 0x008fd0000000000c */
[----:B------:R-:W-:-:S08]  /*03b0*/  DFMA R12, R8, R12, R14 ;  /* 0x0000000c080c722b */ /* 0x000fd0000000000e */
[----:B----4-:R-:W-:-:S08]  /*03c0*/  DFMA R4, R8, R12, R4 ;  /* 0x0000000c0804722b */ /* 0x010fd00000000004 */
[----:B------:R-:W-:-:S08]  /*03d0*/  DFMA R4, R8, R4, R6 ;  /* 0x000000040804722b */ /* 0x000fd00000000006 */
[----:B------:R-:W-:Y:S02]  /*03e0*/  DFMA R2, R4, R2, R2 ;  /* 0x000000020402722b */ /* 0x000fe40000000002 */
[----:B------:R-:W-:-:S10]  /*03f0*/  DFMA R4, R8, R4, 1 ;  /* 0x3ff000000804742b */ /* 0x000fd40000000004 */
[----:B------:R-:W-:Y:S02]  /*0400*/  FSEL R4, R4, R2, !P0 ;  /* 0x0000000204047208 */ /* 0x000fe40004000000 */
[----:B------:R-:W-:Y:S02]  /*0410*/  FSEL R5, R5, R3, !P0 ;  /* 0x0000000305057208 */ /* 0x000fe40004000000 */
[----:B------:R-:W-:-:S04]  /*0420*/  LOP3.LUT P0, RZ, R0, 0x2, RZ, 0xc0, !PT ;  /* 0x0000000200ff7812 */ /* 0x000fc8000780c0ff */
[----:B------:R-:W-:-:S10]  /*0430*/  DADD R2, RZ, -R4 ;  /* 0x00000000ff027229 */ /* 0x000fd40000000804 */
[----:B------:R-:W-:Y:S02]  /*0440*/  FSEL R16, R4, R2, !P0 ;  /* 0x0000000204107208 */ /* 0x000fe40004000000 */
[----:B------:R-:W-:-:S06]  /*0450*/  FSEL R17, R5, R3, !P0 ;  /* 0x0000000305117208 */ /* 0x000fcc0004000000 */
[----:B------:R-:W-:-:S14]  /*0460*/  DSETP.NEU.AND P0, PT, |R16|, +INF , PT ;  /* 0x7ff000001000742a */ /* 0x000fdc0003f0d200 */
[----:B------:R-:W-:Y:S01]  /*0470*/  @!P0 DMUL R2, RZ, R16 ;  /* 0x00000010ff028228 */ /* 0x000fe20000000000 */
[----:B------:R-:W-:Y:S01]  /*0480*/  @!P0 IMAD.MOV.U32 R0, RZ, RZ, RZ ;  /* 0x000000ffff008224 */ /* 0x000fe200078e00ff */
[----:B------:R-:W-:Y:S09]  /*0490*/  @!P0 BRA `(.L_x_5) ;  /* 0x0000000000488947 */ /* 0x000ff20003800000 */
[----:B------:R-:W-:Y:S01]  /*04a0*/  UMOV UR6, 0x6dc9c883 ;  /* 0x6dc9c88300067882 */ /* 0x000fe20000000000 */
[----:B------:R-:W-:Y:S01]  /*04b0*/  UMOV UR7, 0x3fe45f30 ;  /* 0x3fe45f3000077882 */ /* 0x000fe20000000000 */
[C---:B------:R-:W-:Y:S02]  /*04c0*/  DSETP.GE.AND P0, PT, |R16|.reuse, 2.14748364800000000000e+09, PT ;  /* 0x41e000001000742a */ /* 0x040fe40003f06200 */
        /* <DEDUP_REMOVED lines=15> */
.L_x_5:
[----:B------:R-:W-:Y:S05]  /*05c0*/  BSYNC.RECONVERGENT B0 ;  /* 0x0000000000007941 */ /* 0x000fea0003800200 */
.L_x_4:
        /* <DEDUP_REMOVED lines=9> */
[----:B------:R-:W-:-:S02]  /*0660*/  IMAD.MOV.U32 R22, RZ, RZ, 0x20fd8164 ;  /* 0x20fd8164ff167424 */ /* 0x000fc400078e00ff */
        /* <DEDUP_REMOVED lines=10> */
[----:B------:R-:W-:Y:S01]  /*0710*/  DFMA R4, R8, R4, R6 ;  /* 0x000000040804722b */ /* 0x000fe20000000006 */
[----:B------:R-:W0:Y:S07]  /*0720*/  LDC.64 R6, c[0x0][0x380] ;  /* 0x0000e000ff067b82 */ /* 0x000e2e0000000a00 */
[----:B------:R-:W-:Y:S02]  /*0730*/  DFMA R2, R4, R2, R2 ;  /* 0x000000020402722b */ /* 0x000fe40000000002 */
[----:B------:R-:W-:-:S10]  /*0740*/  DFMA R4, R8, R4, 1 ;  /* 0x3ff000000804742b */ /* 0x000fd40000000004 */
[----:B------:R-:W-:Y:S02]  /*0750*/  FSEL R4, R4, R2, !P0 ;  /* 0x0000000204047208 */ /* 0x000fe40004000000 */
[----:B------:R-:W-:Y:S02]  /*0760*/  FSEL R5, R5, R3, !P0 ;  /* 0x0000000305057208 */ /* 0x000fe40004000000 */
[----:B------:R-:W-:Y:S01]  /*0770*/  LOP3.LUT P0, RZ, R0, 0x2, RZ, 0xc0, !PT ;  /* 0x0000000200ff7812 */ /* 0x000fe2000780c0ff */
[----:B0-----:R-:W-:-:S03]  /*0780*/  IMAD.WIDE R10, R10, 0x8, R6 ;  /* 0x000000080a0a7825 */ /* 0x001fc600078e0206 */
[----:B------:R-:W-:-:S10]  /*0790*/  DADD R2, RZ, -R4 ;  /* 0x00000000ff027229 */ /* 0x000fd40000000804 */
[----:B------:R-:W-:Y:S02]  /*07a0*/  FSEL R2, R4, R2, !P0 ;  /* 0x0000000204027208 */ /* 0x000fe40004000000 */
[----:B------:R-:W-:-:S05]  /*07b0*/  FSEL R3, R5, R3, !P0 ;  /* 0x0000000305037208 */ /* 0x000fca0004000000 */
[----:B------:R-:W-:Y:S01]  /*07c0*/  STG.E.64 desc[UR4][R10.64], R2 ;  /* 0x000000020a007986 */ /* 0x000fe2000c101b04 */
[----:B------:R-:W-:Y:S05]  /*07d0*/  EXIT ;  /* 0x000000000000794d */ /* 0x000fea0003800000 */
        .type           $_Z13sincos_kernelPdPKdi$__internal_trig_reduction_slowpathd,@function
        .size           $_Z13sincos_kernelPdPKdi$__internal_trig_reduction_slowpathd,(.L_x_14 - $_Z13sincos_kernelPdPKdi$__internal_trig_reduction_slowpathd)
$_Z13sincos_kernelPdPKdi$__internal_trig_reduction_slowpathd:
[----:B------:R-:W-:Y:S01]  /*07e0*/  SHF.R.U32.HI R0, RZ, 0x14, R17 ;  /* 0x00000014ff007819 */ /* 0x000fe20000011611 */
[----:B------:R-:W-:-:S03]  /*07f0*/  IMAD.MOV.U32 R4, RZ, RZ, RZ ;  /* 0x000000ffff047224 */ /* 0x000fc600078e00ff */
[----:B------:R-:W-:-:S04]  /*0800*/  LOP3.LUT R2, R0, 0x7ff, RZ, 0xc0, !PT ;  /* 0x000007ff00027812 */ /* 0x000fc800078ec0ff */
[----:B------:R-:W-:-:S13]  /*0810*/  ISETP.NE.AND P0, PT, R2, 0x7ff, PT ;  /* 0x000007ff0200780c */ /* 0x000fda0003f05270 */
[----:B------:R-:W-:Y:S05]  /*0820*/  @!P0 BRA `(.L_x_6) ;  /* 0x0000000800488947 */ /* 0x000fea0003800000 */
[----:B------:R-:W-:Y:S01]  /*0830*/  VIADD R2, R2, 0xfffffc00 ;  /* 0xfffffc0002027836 */ /* 0x000fe20000000000 */
[----:B------:R-:W-:Y:S01]  /*0840*/  BSSY.RECONVERGENT B2, `(.L_x_7) ;  /* 0x000002f000027945 */ /* 0x000fe20003800200 */
[----:B------:R-:W-:-:S03]  /*0850*/  CS2R R18, SRZ ;  /* 0x0000000000127805 */ /* 0x000fc6000001ff00 */
[----:B------:R-:W-:Y:S02]  /*0860*/  SHF.R.U32.HI R6, RZ, 0x6, R2 ;  /* 0x00000006ff067819 */ /* 0x000fe40000011602 */
[----:B------:R-:W-:Y:S02]  /*0870*/  ISETP.GE.U32.AND P0, PT, R2, 0x80, PT ;  /* 0x000000800200780c */ /* 0x000fe40003f06070 */
[C---:B------:R-:W-:Y:S02]  /*0880*/  IADD3 R7, PT, PT, -R6.reuse, 0x13, RZ ;  /* 0x0000001306077810 */ /* 0x040fe40007ffe1ff */
[----:B------:R-:W-:Y:S02]  /*0890*/  IADD3 R21, PT, PT, -R6, 0xf, RZ ;  /* 0x0000000f06157810 */ /* 0x000fe40007ffe1ff */
[----:B------:R-:W-:-:S04]  /*08a0*/  SEL R7, R7, 0x12, P0 ;  /* 0x0000001207077807 */ /* 0x000fc80000000000 */
[----:B------:R-:W-:-:S13]  /*08b0*/  ISETP.GE.AND P0, PT, R21, R7, PT ;  /* 0x000000071500720c */ /* 0x000fda0003f06270 */
[----:B------:R-:W-:Y:S05]  /*08c0*/  @P0 BRA `(.L_x_8) ;  /* 0x0000000000980947 */ /* 0x000fea0003800000 */
[----:B------:R-:W0:Y:S01]  /*08d0*/  LDC.64 R8, c[0x0][0x358] ;  /* 0x0000d600ff087b82 */ /* 0x000e220000000a00 */
[C---:B------:R-:W-:Y:S01]  /*08e0*/  SHF.L.U64.HI R13, R16.reuse, 0xb, R17 ;  /* 0x0000000b100d7819 */ /* 0x040fe20000010211 */
[----:B------:R-:W-:Y:S01]  /*08f0*/  BSSY.RECONVERGENT B3, `(.L_x_9) ;  /* 0x0000022000037945 */ /* 0x000fe20003800200 */
[----:B------:R-:W-:Y:S01]  /*0900*/  IMAD.SHL.U32 R11, R16, 0x800, RZ ;  /* 0x00000800100b7824 */ /* 0x000fe200078e00ff */
[----:B------:R-:W-:Y:S01]  /*0910*/  IADD3 R15, PT, PT, RZ, -R6, -R7 ;  /* 0x80000006ff0f7210 */ /* 0x000fe20007ffe807 */
[----:B------:R-:W-:Y:S01]  /*0920*/  IMAD.MOV.U32 R14, RZ, RZ, RZ ;  /* 0x000000ffff0e7224 */ /* 0x000fe200078e00ff */
[----:B------:R-:W-:Y:S02]  /*0930*/  CS2R R18, SRZ ;  /* 0x0000000000127805 */ /* 0x000fe4000001ff00 */
[----:B------:R-:W-:Y:S01]  /*0940*/  LOP3.LUT R13, R13, 0x80000000, RZ, 0xfc, !PT ;  /* 0x800000000d0d7812 */ /* 0x000fe200078efcff */
[----:B------:R-:W1:Y:S06]  /*0950*/  LDC.64 R2, c[0x4][RZ] ;  /* 0x01000000ff027b82 */ /* 0x000e6c0000000a00 */
.L_x_10:
[----:B0-----:R-:W-:Y:S01]  /*0960*/  R2UR UR6, R8 ;  /* 0x00000000080672ca */ /* 0x001fe200000e0000 */
[----:B-1----:R-:W-:Y:S01]  /*0970*/  IMAD.WIDE R4, R21, 0x8, R2 ;  /* 0x0000000815047825 */ /* 0x002fe200078e0202 */
[----:B------:R-:W-:-:S13]  /*0980*/  R2UR UR7, R9 ;  /* 0x00000000090772ca */ /* 0x000fda00000e0000 */
[----:B------:R-:W2:Y:S01]  /*0990*/  LDG.E.64.CONSTANT R4, desc[UR6][R4.64] ;  /* 0x0000000604047981 */ /* 0x000ea2000c1e9b00 */
[----:B------:R-:W-:Y:S02]  /*09a0*/  VIADD R15, R15, 0x1 ;  /* 0x000000010f0f7836 */ /* 0x000fe40000000000 */
[----:B------:R-:W-:Y:S02]  /*09b0*/  VIADD R21, R21, 0x1 ;  /* 0x0000000115157836 */ /* 0x000fe40000000000 */
[----:B--2---:R-:W-:-:S04]  /*09c0*/  IMAD.WIDE.U32 R18, P2, R4, R11, R18 ;  /* 0x0000000b04127225 */ /* 0x004fc80007840012 */
[----:B------:R-:W-:Y:S02]  /*09d0*/  IMAD R23, R4, R13, RZ ;  /* 0x0000000d04177224 */ /* 0x000fe400078e02ff */
[CC--:B------:R-:W-:Y:S02]  /*09e0*/  IMAD R16, R5.reuse, R11.reuse, RZ ;  /* 0x0000000b05107224 */ /* 0x0c0fe400078e02ff */
[----:B------:R-:W-:Y:S01]  /*09f0*/  IMAD.HI.U32 R25, R5, R11, RZ ;  /* 0x0000000b05197227 */ /* 0x000fe200078e00ff */
[----:B------:R-:W-:-:S03]  /*0a00*/  IADD3 R19, P0, PT, R23, R19, RZ ;  /* 0x0000001317137210 */ /* 0x000fc60007f1e0ff */
[----:B------:R-:W-:Y:S01]  /*0a10*/  IMAD R23, R14, 0x8, R1 ;  /* 0x000000080e177824 */ /* 0x000fe200078e0201 */
[----:B------:R-:W-:Y:S01]  /*0a20*/  IADD3 R19, P1, PT, R16, R19, RZ ;  /* 0x0000001310137210 */ /* 0x000fe20007f3e0ff */
[----:B------:R-:W-:-:S04]  /*0a30*/  IMAD.HI.U32 R16, R4, R13, RZ ;  /* 0x0000000d04107227 */ /* 0x000fc800078e00ff */
[----:B------:R-:W-:Y:S01]  /*0a40*/  IMAD.X R4, RZ, RZ, R16, P2 ;  /* 0x000000ffff047224 */ /* 0x000fe200010e0610 */
[----:B------:R0:W-:Y:S01]  /*0a50*/  STL.64 [R23], R18 ;  /* 0x0000001217007387 */ /* 0x0001e20000100a00 */
[----:B------:R-:W-:-:S03]  /*0a60*/  IMAD.HI.U32 R16, R5, R13, RZ ;  /* 0x0000000d05107227 */ /* 0x000fc600078e00ff */
[----:B------:R-:W-:Y:S01]  /*0a70*/  IADD3.X R4, P0, PT, R25, R4, RZ, P0, !PT ;  /* 0x0000000419047210 */ /* 0x000fe2000071e4ff */
[----:B------:R-:W-:Y:S02]  /*0a80*/  IMAD R5, R5, R13, RZ ;  /* 0x0000000d05057224 */ /* 0x000fe400078e02ff */
[----:B------:R-:W-:-:S03]  /*0a90*/  VIADD R14, R14, 0x1 ;  /* 0x000000010e0e7836 */ /* 0x000fc60000000000 */
[----:B------:R-:W-:Y:S01]  /*0aa0*/  IADD3.X R5, P1, PT, R5, R4, RZ, P1, !PT ;  /* 0x0000000405057210 */ /* 0x000fe20000f3e4ff */
[----:B------:R-:W-:Y:S01]  /*0ab0*/  IMAD.X R4, RZ, RZ, R16, P0 ;  /* 0x000000ffff047224 */ /* 0x000fe200000e0610 */
[----:B------:R-:W-:-:S03]  /*0ac0*/  ISETP.NE.AND P0, PT, R15, -0xf, PT ;  /* 0xfffffff10f00780c */ /* 0x000fc60003f05270 */
[----:B------:R-:W-:Y:S02]  /*0ad0*/  IMAD.X R4, RZ, RZ, R4, P1 ;  /* 0x000000ffff047224 */ /* 0x000fe400008e0604 */
[----:B0-----:R-:W-:Y:S02]  /*0ae0*/  IMAD.MOV.U32 R18, RZ, RZ, R5 ;  /* 0x000000ffff127224 */ /* 0x001fe400078e0005 */
[----:B------:R-:W-:-:S06]  /*0af0*/  IMAD.MOV.U32 R19, RZ, RZ, R4 ;  /* 0x000000ffff137224 */ /* 0x000fcc00078e0004 */
[----:B------:R-:W-:Y:S05]  /*0b00*/  @P0 BRA `(.L_x_10) ;  /* 0xfffffffc00940947 */ /* 0x000fea000383ffff */
[----:B------:R-:W-:Y:S05]  /*0b10*/  BSYNC.RECONVERGENT B3 ;  /* 0x0000000000037941 */ /* 0x000fea0003800200 */
.L_x_9:
[----:B------:R-:W-:-:S07]  /*0b20*/  IMAD.MOV.U32 R21, RZ, RZ, R7 ;  /* 0x000000ffff157224 */ /* 0x000fce00078e0007 */
.L_x_8:
[----:B------:R-:W-:Y:S05]  /*0b30*/  BSYNC.RECONVERGENT B2 ;  /* 0x0000000000027941 */ /* 0x000fea0003800200 */
.L_x_7:
[----:B------:R-:W-:Y:S01]  /*0b40*/  LOP3.LUT P0, R23, R0, 0x3f, RZ, 0xc0, !PT ;  /* 0x0000003f00177812 */ /* 0x000fe2000780c0ff */
[----:B------:R-:W-:-:S04]  /*0b50*/  IMAD.IADD R0, R6, 0x1, R21 ;  /* 0x0000000106007824 */ /* 0x000fc800078e0215 */
[----:B------:R-:W-:-:S05]  /*0b60*/  IMAD.U32 R21, R0, 0x8, R1 ;  /* 0x0000000800157824 */ /* 0x000fca00078e0001 */
[----:B------:R0:W-:Y:S04]  /*0b70*/  STL.64 [R21+-0x78], R18 ;  /* 0xffff881215007387 */ /* 0x0001e80000100a00 */
[----:B------:R-:W2:Y:S04]  /*0b80*/  @P0 LDL.64 R8, [R1+0x8] ;  /* 0x0000080001080983 */ /* 0x000ea80000100a00 */
[----:B------:R-:W3:Y:S04]  /*0b90*/  LDL.64 R2, [R1+0x10] ;  /* 0x0000100001027983 */ /* 0x000ee80000100a00 */
[----:B------:R-:W4:Y:S01]  /*0ba0*/  LDL.64 R4, [R1+0x18] ;  /* 0x0000180001047983 */ /* 0x000f220000100a00 */
[----:B------:R-:W-:Y:S01]  /*0bb0*/  @P0 LOP3.LUT R0, R23, 0x3f, RZ, 0x3c, !PT ;  /* 0x0000003f17000812 */ /* 0x000fe200078e3cff */
[----:B------:R-:W-:Y:S01]  /*0bc0*/  BSSY.RECONVERGENT B2, `(.L_x_11) ;  /* 0x0000034000027945 */ /* 0x000fe20003800200 */
[----:B--2---:R-:W-:-:S02]  /*0bd0*/  @P0 SHF.R.U64 R7, R8, 0x1, R9 ;  /* 0x0000000108070819 */ /* 0x004fc40000001209 */
[----:B------:R-:W-:Y:S02]  /*0be0*/  @P0 SHF.R.U32.HI R9, RZ, 0x1, R9 ;  /* 0x00000001ff090819 */ /* 0x000fe40000011609 */
[CC--:B---3--:R-:W-:Y:S02]  /*0bf0*/  @P0 SHF.L.U32 R11, R2.reuse, R23.reuse, RZ ;  /* 0x00000017020b0219 */ /* 0x0c8fe400000006ff */
[----:B------:R-:W-:Y:S02]  /*0c00*/  @P0 SHF.R.U64 R6, R7, R0, R9 ;  /* 0x0000000007060219 */ /* 0x000fe40000001209 */
[--C-:B------:R-:W-:Y:S02]  /*0c10*/  @P0 SHF.R.U32.HI R15, RZ, 0x1, R3.reuse ;  /* 0x00000001ff0f0819 */ /* 0x100fe40000011603 */
[C-C-:B------:R-:W-:Y:S02]  /*0c20*/  @P0 SHF.R.U64 R13, R2.reuse, 0x1, R3.reuse ;  /* 0x00000001020d0819 */ /* 0x140fe40000001203 */
[----:B------:R-:W-:-:S02]  /*0c30*/  @P0 SHF.L.U64.HI R8, R2, R23, R3 ;  /* 0x0000001702080219 */ /* 0x000fc40000010203 */
[----:B------:R-:W-:Y:S02]  /*0c40*/  @P0 SHF.R.U32.HI R7, RZ, R0, R9 ;  /* 0x00000000ff070219 */ /* 0x000fe40000011609 */
[----:B------:R-:W-:Y:S02]  /*0c50*/  @P0 LOP3.LUT R2, R11, R6, RZ, 0xfc, !PT ;  /* 0x000000060b020212 */ /* 0x000fe400078efcff */
[----:B----4-:R-:W-:Y:S02]  /*0c60*/  @P0 SHF.L.U32 R9, R4, R23, RZ ;  /* 0x0000001704090219 */ /* 0x010fe400000006ff */
[----:B------:R-:W-:Y:S02]  /*0c70*/  @P0 SHF.R.U64 R14, R13, R0, R15 ;  /* 0x000000000d0e0219 */ /* 0x000fe4000000120f */
[----:B------:R-:W-:Y:S01]  /*0c80*/  @P0 LOP3.LUT R3, R8, R7, RZ, 0xfc, !PT ;  /* 0x0000000708030212 */ /* 0x000fe200078efcff */
[----:B------:R-:W-:Y:S01]  /*0c90*/  IMAD.SHL.U32 R8, R2, 0x4, RZ ;  /* 0x0000000402087824 */ /* 0x000fe200078e00ff */
[----:B------:R-:W-:-:S02]  /*0ca0*/  @P0 SHF.L.U64.HI R7, R4, R23, R5 ;  /* 0x0000001704070219 */ /* 0x000fc40000010205 */
[----:B------:R-:W-:Y:S02]  /*0cb0*/  @P0 LOP3.LUT R4, R9, R14, RZ, 0xfc, !PT ;  /* 0x0000000e09040212 */ /* 0x000fe400078efcff */
[----:B------:R-:W-:Y:S02]  /*0cc0*/  @P0 SHF.R.U32.HI R0, RZ, R0, R15 ;  /* 0x00000000ff000219 */ /* 0x000fe4000001160f */
[----:B------:R-:W-:Y:S02]  /*0cd0*/  SHF.L.U64.HI R9, R2, 0x2, R3 ;  /* 0x0000000202097819 */ /* 0x000fe40000010203 */
[----:B------:R-:W-:Y:S02]  /*0ce0*/  @P0 LOP3.LUT R5, R7, R0, RZ, 0xfc, !PT ;  /* 0x0000000007050212 */ /* 0x000fe400078efcff */
[----:B------:R-:W-:Y:S02]  /*0cf0*/  SHF.L.W.U32.HI R3, R3, 0x2, R4 ;  /* 0x0000000203037819 */ /* 0x000fe40000010e04 */
[----:B------:R-:W-:-:S02]  /*0d00*/  IADD3 RZ, P0, PT, RZ, -R8, RZ ;  /* 0x80000008ffff7210 */ /* 0x000fc40007f1e0ff */
[----:B------:R-:W-:Y:S02]  /*0d10*/  LOP3.LUT R0, RZ, R9, RZ, 0x33, !PT ;  /* 0x00000009ff007212 */ /* 0x000fe400078e33ff */
[----:B------:R-:W-:Y:S02]  /*0d20*/  SHF.L.W.U32.HI R4, R4, 0x2, R5 ;  /* 0x0000000204047819 */ /* 0x000fe40000010e05 */
[----:B------:R-:W-:Y:S02]  /*0d30*/  LOP3.LUT R2, RZ, R3, RZ, 0x33, !PT ;  /* 0x00000003ff027212 */ /* 0x000fe400078e33ff */
[----:B------:R-:W-:Y:S02]  /*0d40*/  IADD3.X R6, P0, PT, RZ, R0, RZ, P0, !PT ;  /* 0x00000000ff067210 */ /* 0x000fe4000071e4ff */
[----:B------:R-:W-:Y:S02]  /*0d50*/  LOP3.LUT R7, RZ, R4, RZ, 0x33, !PT ;  /* 0x00000004ff077212 */ /* 0x000fe400078e33ff */
[----:B------:R-:W-:-:S02]  /*0d60*/  IADD3.X R0, P1, PT, RZ, R2, RZ, P0, !PT ;  /* 0x00000002ff007210 */ /* 0x000fc4000073e4ff */
[----:B------:R-:W-:-:S03]  /*0d70*/  ISETP.GT.U32.AND P2, PT, R3, -0x1, PT ;  /* 0xffffffff0300780c */ /* 0x000fc60003f44070 */
[----:B------:R-:W-:Y:S01]  /*0d80*/  IMAD.X R7, RZ, RZ, R7, P1 ;  /* 0x000000ffff077224 */ /* 0x000fe200008e0607 */
[----:B------:R-:W-:-:S04]  /*0d90*/  ISETP.GT.AND.EX P0, PT, R4, -0x1, PT, P2 ;  /* 0xffffffff0400780c */ /* 0x000fc80003f04320 */
[----:B------:R-:W-:Y:S02]  /*0da0*/  SEL R2, R4, R7, P0 ;  /* 0x0000000704027207 */ /* 0x000fe40000000000 */
[----:B------:R-:W-:Y:S02]  /*0db0*/  SEL R13, R3, R0, P0 ;  /* 0x00000000030d7207 */ /* 0x000fe40000000000 */
[----:B------:R-:W-:Y:S02]  /*0dc0*/  ISETP.NE.U32.AND P1, PT, R2, RZ, PT ;  /* 0x000000ff0200720c */ /* 0x000fe40003f25070 */
[----:B------:R-:W-:Y:S02]  /*0dd0*/  SEL R9, R9, R6, P0 ;  /* 0x0000000609097207 */ /* 0x000fe40000000000 */
[----:B------:R-:W-:Y:S01]  /*0de0*/  SEL R3, R13, R2, !P1 ;  /* 0x000000020d037207 */ /* 0x000fe20004800000 */
[----:B------:R-:W-:-:S05]  /*0df0*/  @!P0 IMAD.MOV R8, RZ, RZ, -R8 ;  /* 0x000000ffff088224 */ /* 0x000fca00078e0a08 */
[----:B------:R-:W1:Y:S02]  /*0e00*/  FLO.U32 R3, R3 ;  /* 0x0000000300037300 */ /* 0x000e6400000e0000 */
[C---:B-1----:R-:W-:Y:S02]  /*0e10*/  IADD3 R7, PT, PT, -R3.reuse, 0x1f, RZ ;  /* 0x0000001f03077810 */ /* 0x042fe40007ffe1ff */
[----:B------:R-:W-:-:S03]  /*0e20*/  IADD3 R0, PT, PT, -R3, 0x3f, RZ ;  /* 0x0000003f03007810 */ /* 0x000fc60007ffe1ff */
[----:B------:R-:W-:-:S05]  /*0e30*/  @P1 IMAD.MOV R0, RZ, RZ, R7 ;  /* 0x000000ffff001224 */ /* 0x000fca00078e0207 */
[----:B------:R-:W-:-:S13]  /*0e40*/  ISETP.NE.AND P1, PT, R0, RZ, PT ;  /* 0x000000ff0000720c */ /* 0x000fda0003f25270 */
[----:B0-----:R-:W-:Y:S05]  /*0e50*/  @!P1 BRA `(.L_x_12) ;  /* 0x0000000000289947 */ /* 0x001fea0003800000 */
[--C-:B------:R-:W-:Y:S02]  /*0e60*/  SHF.R.U64 R7, R8, 0x1, R9.reuse ;  /* 0x0000000108077819 */ /* 0x100fe40000001209 */
[C---:B------:R-:W-:Y:S02]  /*0e70*/  LOP3.LUT R3, R0.reuse, 0x3f, RZ, 0xc0, !PT ;  /* 0x0000003f00037812 */ /* 0x040fe400078ec0ff */
[----:B------:R-:W-:Y:S02]  /*0e80*/  SHF.R.U32.HI R9, RZ, 0x1, R9 ;  /* 0x00000001ff097819 */ /* 0x000fe40000011609 */
[----:B------:R-:W-:Y:S02]  /*0e90*/  LOP3.LUT R6, R0, 0x3f, RZ, 0xc, !PT ;  /* 0x0000003f00067812 */ /* 0x000fe400078e0cff */
[CC--:B------:R-:W-:Y:S02]  /*0ea0*/  SHF.L.U64.HI R11, R13.reuse, R3.reuse, R2 ;  /* 0x000000030d0b7219 */ /* 0x0c0fe40000010202 */
[----:B------:R-:W-:-:S02]  /*0eb0*/  SHF.L.U32 R3, R13, R3, RZ ;  /* 0x000000030d037219 */ /* 0x000fc400000006ff */
[-CC-:B------:R-:W-:Y:S02]  /*0ec0*/  SHF.R.U64 R2, R7, R6.reuse, R9.reuse ;  /* 0x0000000607027219 */ /* 0x180fe40000001209 */
[----:B------:R-:W-:Y:S02]  /*0ed0*/  SHF.R.U32.HI R6, RZ, R6, R9 ;  /* 0x00000006ff067219 */ /* 0x000fe40000011609 */
[----:B------:R-:W-:Y:S02]  /*0ee0*/  LOP3.LUT R13, R3, R2, RZ, 0xfc, !PT ;  /* 0x00000002030d7212 */ /* 0x000fe400078efcff */
[----:B------:R-:W-:-:S07]  /*0ef0*/  LOP3.LUT R2, R11, R6, RZ, 0xfc, !PT ;  /* 0x000000060b027212 */ /* 0x000fce00078efcff */
.L_x_12:
[----:B------:R-:W-:Y:S05]  /*0f00*/  BSYNC.RECONVERGENT B2 ;  /* 0x0000000000027941 */ /* 0x000fea0003800200 */
.L_x_11:
[----:B------:R-:W-:Y:S01]  /*0f10*/  IMAD.WIDE.U32 R8, R13, 0x2168c235, RZ ;  /* 0x2168c2350d087825 */ /* 0x000fe200078e00ff */
[----:B------:R-:W-:-:S03]  /*0f20*/  SHF.R.U32.HI R5, RZ, 0x1e, R5 ;  /* 0x0000001eff057819 */ /* 0x000fc60000011605 */
[----:B------:R-:W-:Y:S01]  /*0f30*/  IMAD.MOV.U32 R6, RZ, RZ, R9 ;  /* 0x000000ffff067224 */ /* 0x000fe200078e0009 */
[----:B------:R-:W-:Y:S01]  /*0f40*/  IADD3 RZ, P1, PT, R8, R8, RZ ;  /* 0x0000000808ff7210 */ /* 0x000fe20007f3e0ff */
[----:B------:R-:W-:Y:S01]  /*0f50*/  IMAD.MOV.U32 R7, RZ, RZ, RZ ;  /* 0x000000ffff077224 */ /* 0x000fe200078e00ff */
[----:B------:R-:W-:Y:S01]  /*0f60*/  LEA.HI R4, R4, R5, RZ, 0x1 ;  /* 0x0000000504047211 */ /* 0x000fe200078f08ff */
[----:B------:R-:W-:-:S04]  /*0f70*/  IMAD.HI.U32 R3, R2, -0x36f0255e, RZ ;  /* 0xc90fdaa202037827 */ /* 0x000fc800078e00ff */
[----:B------:R-:W-:-:S04]  /*0f80*/  IMAD.WIDE.U32 R6, R13, -0x36f0255e, R6 ;  /* 0xc90fdaa20d067825 */ /* 0x000fc800078e0006 */
[C---:B------:R-:W-:Y:S02]  /*0f90*/  IMAD R9, R2.reuse, -0x36f0255e, RZ ;  /* 0xc90fdaa202097824 */ /* 0x040fe400078e02ff */
[----:B------:R-:W-:-:S04]  /*0fa0*/  IMAD.WIDE.U32 R6, P2, R2, 0x2168c235, R6 ;  /* 0x2168c23502067825 */ /* 0x000fc80007840006 */
[----:B------:R-:W-:Y:S01]  /*0fb0*/  IMAD.X R2, RZ, RZ, R3, P2 ;  /* 0x000000ffff027224 */ /* 0x000fe200010e0603 */
[----:B------:R-:W-:Y:S02]  /*0fc0*/  IADD3 R3, P2, PT, R9, R7, RZ ;  /* 0x0000000709037210 */ /* 0x000fe40007f5e0ff */
[----:B------:R-:W-:Y:S02]  /*0fd0*/  IADD3.X RZ, P1, PT, R6, R6, RZ, P1, !PT ;  /* 0x0000000606ff7210 */ /* 0x000fe40000f3e4ff */
[C---:B------:R-:W-:Y:S01]  /*0fe0*/  ISETP.GT.U32.AND P3, PT, R3.reuse, RZ, PT ;  /* 0x000000ff0300720c */ /* 0x040fe20003f64070 */
[----:B------:R-:W-:Y:S01]  /*0ff0*/  IMAD.X R2, RZ, RZ, R2, P2 ;  /* 0x000000ffff027224 */ /* 0x000fe200010e0602 */
[----:B------:R-:W-:-:S04]  /*1000*/  IADD3.X R6, P2, PT, R3, R3, RZ, P1, !PT ;  /* 0x0000000303067210 */ /* 0x000fc80000f5e4ff */
[C---:B------:R-:W-:Y:S01]  /*1010*/  ISETP.GT.AND.EX P1, PT, R2.reuse, RZ, PT, P3 ;  /* 0x000000ff0200720c */ /* 0x040fe20003f24330 */
[----:B------:R-:W-:-:S03]  /*1020*/  IMAD.X R7, R2, 0x1, R2, P2 ;  /* 0x0000000102077824 */ /* 0x000fc600010e0602 */
[----:B------:R-:W-:Y:S02]  /*1030*/  SEL R6, R6, R3, P1 ;  /* 0x0000000306067207 */ /* 0x000fe40000800000 */
[----:B------:R-:W-:Y:S02]  /*1040*/  SEL R3, R7, R2, P1 ;  /* 0x0000000207037207 */ /* 0x000fe40000800000 */
[----:B------:R-:W-:Y:S02]  /*1050*/  IADD3 R2, P2, PT, R6, 0x1, RZ ;  /* 0x0000000106027810 */ /* 0x000fe40007f5e0ff */
[----:B------:R-:W-:Y:S02]  /*1060*/  SEL R7, RZ, 0xffffffff, !P1 ;  /* 0xffffffffff077807 */ /* 0x000fe40004800000 */
[----:B------:R-:W-:Y:S01]  /*1070*/  LOP3.LUT P1, R17, R17, 0x80000000, RZ, 0xc0, !PT ;  /* 0x8000000011117812 */ /* 0x000fe2000782c0ff */
[----:B------:R-:W-:Y:S02]  /*1080*/  IMAD.X R3, RZ, RZ, R3, P2 ;  /* 0x000000ffff037224 */ /* 0x000fe400010e0603 */
[----:B------:R-:W-:Y:S01]  /*1090*/  IMAD.IADD R0, R7, 0x1, -R0 ;  /* 0x0000000107007824 */ /* 0x000fe200078e0a00 */
[----:B------:R-:W-:-:S02]  /*10a0*/  @!P0 LOP3.LUT R17, R17, 0x80000000, RZ, 0x3c, !PT ;  /* 0x8000000011118812 */ /* 0x000fc400078e3cff */
[----:B------:R-:W-:Y:S01]  /*10b0*/  SHF.R.U64 R2, R2, 0xa, R3 ;  /* 0x0000000a02027819 */ /* 0x000fe20000001203 */
[----:B------:R-:W-:-:S03]  /*10c0*/  IMAD.SHL.U32 R0, R0, 0x100000, RZ ;  /* 0x0010000000007824 */ /* 0x000fc600078e00ff */
[----:B------:R-:W-:-:S03]  /*10d0*/  IADD3 R2, P2, PT, R2, 0x1, RZ ;  /* 0x0000000102027810 */ /* 0x000fc60007f5e0ff */
[----:B------:R-:W-:Y:S01]  /*10e0*/  @P1 IMAD.MOV R4, RZ, RZ, -R4 ;  /* 0x000000ffff041224 */ /* 0x000fe200078e0a04 */
[----:B------:R-:W-:-:S04]  /*10f0*/  LEA.HI.X R3, R3, RZ, RZ, 0x16, P2 ;  /* 0x000000ff03037211 */ /* 0x000fc800010fb4ff */
[--C-:B------:R-:W-:Y:S02]  /*1100*/  SHF.R.U64 R2, R2, 0x1, R3.reuse ;  /* 0x0000000102027819 */ /* 0x100fe40000001203 */
[----:B------:R-:W-:Y:S02]  /*1110*/  SHF.R.U32.HI R3, RZ, 0x1, R3 ;  /* 0x00000001ff037819 */ /* 0x000fe40000011603 */
[----:B------:R-:W-:-:S04]  /*1120*/  IADD3 R16, P2, P3, RZ, RZ, R2 ;  /* 0x000000ffff107210 */ /* 0x000fc80007b5e002 */
[----:B------:R-:W-:-:S04]  /*1130*/  IADD3.X R0, PT, PT, R0, 0x3fe00000, R3, P2, P3 ;  /* 0x3fe0000000007810 */ /* 0x000fc800017e6403 */
[----:B------:R-:W-:-:S07]  /*1140*/  LOP3.LUT R17, R0, R17, RZ, 0xfc, !PT ;  /* 0x0000001100117212 */ /* 0x000fce00078efcff */
.L_x_6:
[----:B------:R-:W-:Y:S02]  /*1150*/  IMAD.MOV.U32 R13, RZ, RZ, 0x0 ;  /* 0x00000000ff0d7424 */ /* 0x000fe400078e00ff */
[----:B------:R-:W-:Y:S02]  /*1160*/  IMAD.MOV.U32 R0, RZ, RZ, R4 ;  /* 0x000000ffff007224 */ /* 0x000fe400078e0004 */
[----:B------:R-:W-:Y:S02]  /*1170*/  IMAD.MOV.U32 R2, RZ, RZ, R16 ;  /* 0x000000ffff027224 */ /* 0x000fe400078e0010 */
[----:B------:R-:W-:Y:S01]  /*1180*/  IMAD.MOV.U32 R3, RZ, RZ, R17 ;  /* 0x000000ffff037224 */ /* 0x000fe200078e0011 */
[----:B------:R-:W-:Y:S06]  /*1190*/  RET.REL.NODEC R12 `(_Z13sincos_kernelPdPKdi) ;  /* 0xffffffec0c987950 */ /* 0x000fec0003c3ffff */
.L_x_13:
[----:B------:R-:W-:-:S00]  /*11a0*/  BRA `(.L_x_13) ;  /* 0xfffffffc00fc7947 */ /* 0x000fc0000383ffff */
[----:B------:R-:W-:-:S00]  /*11b0*/  NOP ;  /* 0x0000000000007918 */ /* 0x000fc00000000000 */
        /* <DEDUP_REMOVED lines=12> */
.L_x_14:


//--------------------- .nv.global.init           --------------------------
	.section	.nv.global.init,"aw",@progbits
	.align	16
.nv.global.init:
	.type		__cudart_sin_cos_coeffs,@object
	.size		__cudart_sin_cos_coeffs,(__cudart_i2opi_d - __cudart_sin_cos_coeffs)
__cudart_sin_cos_coeffs:
        /*0000*/ 	.byte	0x46, 0xd2, 0xb0, 0x2c, 0xf1, 0xe5, 0x5a, 0xbe, 0x92, 0xe3, 0xac, 0x69, 0xe3, 0x1d, 0xc7, 0x3e
        /*0010*/ 	.byte	0xa1, 0x62, 0xdb, 0x19, 0xa0, 0x01, 0x2a, 0xbf, 0x18, 0x08, 0x11, 0x11, 0x11, 0x11, 0x81, 0x3f
        /*0020*/ 	.byte	0x54, 0x55, 0x55, 0x55, 0x55, 0x55, 0xc5, 0xbf, 0x00, 0x00, 0x00, 0x00, 0x00, 0x00, 0x00, 0x00
        /*0030*/ 	.byte	0x00, 0x00, 0x00, 0x00, 0x00, 0x00, 0x00, 0x00, 0x64, 0x81, 0xfd, 0x20, 0x83, 0xff, 0xa8, 0xbd
        /*0040*/ 	.byte	0x28, 0x85, 0xef, 0xc1, 0xa7, 0xee, 0x21, 0x3e, 0xd9, 0xe6, 0x06, 0x8e, 0x4f, 0x7e, 0x92, 0xbe
        /*0050*/ 	.byte	0xe9, 0xbc, 0xdd, 0x19, 0xa0, 0x01, 0xfa, 0x3e, 0x47, 0x5d, 0xc1, 0x16, 0x6c, 0xc1, 0x56, 0xbf
        /*0060*/ 	.byte	0x51, 0x55, 0x55, 0x55, 0x55, 0x55, 0xa5, 0x3f, 0x00, 0x00, 0x00, 0x00, 0x00, 0x00, 0xe0, 0xbf
        /*0070*/ 	.byte	0x00, 0x00, 0x00, 0x00, 0x00, 0x00, 0xf0, 0x3f, 0x00, 0x00, 0x00, 0x00, 0x00, 0x00, 0x00, 0x00
	.type		__cudart_i2opi_d,@object
	.size		__cudart_i2opi_d,(.L_0 - __cudart_i2opi_d)
__cudart_i2opi_d:
        /* <DEDUP_REMOVED lines=9> */
.L_0:


//--------------------- .nv.shared.reserved.0     --------------------------
	.section	.nv.shared.reserved.0,"aw",@nobits
	.weak		__nv_reservedSMEM_offset_0_alias
	.size		__nv_reservedSMEM_offset_0_alias, 0, 64
	.other		__nv_reservedSMEM_offset_0_alias,@"STO_CUDA_RESERVED_SHARED STV_DEFAULT"
__nv_reservedSMEM_offset_0_alias:
	.zero		0
	.zero		64


//--------------------- .nv.constant0._Z13sincos_kernelPdPKdi --------------------------
	.section	.nv.constant0._Z13sincos_kernelPdPKdi,"a",@progbits
	.sectionflags	@""
	.align	4
.nv.constant0._Z13sincos_kernelPdPKdi:
	.zero		916


//--------------------- SYMBOLS --------------------------

	.type		.nv.reservedSmem.offset0,@object
	.size		.nv.reservedSmem.offset0,0x4
